	.headerflags	@"EF_CUDA_TEXMODE_UNIFIED EF_CUDA_64BIT_ADDRESS EF_CUDA_ACCELERATORS EF_CUDA_SM90 EF_CUDA_VIRTUAL_SM(EF_CUDA_SM90)"
	.elftype	@"ET_EXEC"


//--------------------- .nv.info                  --------------------------
	.section	.nv.info,"",@"SHT_CUDA_INFO"
	.align	4


	//----- nvinfo : EIATTR_REGCOUNT
	.align		4
        /*0000*/ 	.byte	0x04, 0x2f
        /*0002*/ 	.short	(.L_1 - .L_0)
	.align		4
.L_0:
        /*0004*/ 	.word	index@(triton_poi_fused_convolution_max_pool2d_with_indices_relu_4)
        /*0008*/ 	.word	0x00000020


	//----- nvinfo : EIATTR_MIN_STACK_SIZE
	.align		4
.L_1:
        /*000c*/ 	.byte	0x04, 0x12
        /*000e*/ 	.short	(.L_3 - .L_2)
	.align		4
.L_2:
        /*0010*/ 	.word	index@(triton_poi_fused_convolution_max_pool2d_with_indices_relu_4)
        /*0014*/ 	.word	0x00000000


	//----- nvinfo : EIATTR_FRAME_SIZE
	.align		4
.L_3:
        /*0018*/ 	.byte	0x04, 0x11
        /*001a*/ 	.short	(.L_5 - .L_4)
	.align		4
.L_4:
        /*001c*/ 	.word	index@(triton_poi_fused_convolution_max_pool2d_with_indices_relu_4)
        /*0020*/ 	.word	0x00000000


	//----- nvinfo : EIATTR_MIN_STACK_SIZE
	.align		4
.L_5:
        /*0024*/ 	.byte	0x04, 0x12
        /*0026*/ 	.short	(.L_7 - .L_6)
	.align		4
.L_6:
        /*0028*/ 	.word	index@(triton_poi_fused_convolution_max_pool2d_with_indices_relu_4)
        /*002c*/ 	.word	0x00000000
.L_7:


//--------------------- .nv.info.triton_poi_fused_convolution_max_pool2d_with_indices_relu_4 --------------------------
	.section	.nv.info.triton_poi_fused_convolution_max_pool2d_with_indices_relu_4,"",@"SHT_CUDA_INFO"
	.sectionflags	@""
	.align	4


	//----- nvinfo : EIATTR_CUDA_API_VERSION
	.align		4
        /*0000*/ 	.byte	0x04, 0x37
        /*0002*/ 	.short	(.L_9 - .L_8)
.L_8:
        /*0004*/ 	.word	0x0000007c


	//----- nvinfo : EIATTR_KPARAM_INFO
	.align		4
.L_9:
        /*0008*/ 	.byte	0x04, 0x17
        /*000a*/ 	.short	(.L_11 - .L_10)
.L_10:
        /*000c*/ 	.word	0x00000000
        /*0010*/ 	.short	0x0004
        /*0012*/ 	.short	0x001c
        /*0014*/ 	.byte	0x00, 0xf0, 0x11, 0x00


	//----- nvinfo : EIATTR_KPARAM_INFO
	.align		4
.L_11:
        /*0018*/ 	.byte	0x04, 0x17
        /*001a*/ 	.short	(.L_13 - .L_12)
.L_12:
        /*001c*/ 	.word	0x00000000
        /*0020*/ 	.short	0x0003
        /*0022*/ 	.short	0x0018
        /*0024*/ 	.byte	0x00, 0xf0, 0x11, 0x00


	//----- nvinfo : EIATTR_KPARAM_INFO
	.align		4
.L_13:
        /*0028*/ 	.byte	0x04, 0x17
        /*002a*/ 	.short	(.L_15 - .L_14)
.L_14:
        /*002c*/ 	.word	0x00000000
        /*0030*/ 	.short	0x0002
        /*0032*/ 	.short	0x0010
        /*0034*/ 	.byte	0x00, 0xf4, 0x21, 0x00


	//----- nvinfo : EIATTR_KPARAM_INFO
	.align		4
.L_15:
        /*0038*/ 	.byte	0x04, 0x17
        /*003a*/ 	.short	(.L_17 - .L_16)
.L_16:
        /*003c*/ 	.word	0x00000000
        /*0040*/ 	.short	0x0001
        /*0042*/ 	.short	0x0008
        /*0044*/ 	.byte	0x00, 0xf4, 0x21, 0x00


	//----- nvinfo : EIATTR_KPARAM_INFO
	.align		4
.L_17:
        /*0048*/ 	.byte	0x04, 0x17
        /*004a*/ 	.short	(.L_19 - .L_18)
.L_18:
        /*004c*/ 	.word	0x00000000
        /*0050*/ 	.short	0x0000
        /*0052*/ 	.short	0x0000
        /*0054*/ 	.byte	0x00, 0xf4, 0x21, 0x00


	//----- nvinfo : EIATTR_SPARSE_MMA_MASK
	.align		4
.L_19:
        /*0058*/ 	.byte	0x03, 0x50
        /*005a*/ 	.short	0x0000


	//----- nvinfo : EIATTR_MAXREG_COUNT
	.align		4
        /*005c*/ 	.byte	0x03, 0x1b
        /*005e*/ 	.short	0x00ff


	//----- nvinfo : EIATTR_EXIT_INSTR_OFFSETS
	.align		4
        /*0060*/ 	.byte	0x04, 0x1c
        /*0062*/ 	.short	(.L_21 - .L_20)


	//   ....[0]....
.L_20:
        /*0064*/ 	.word	0x00000640


	//   ....[1]....
        /*0068*/ 	.word	0x00000660


	//----- nvinfo : EIATTR_REQNTID
	.align		4
.L_21:
        /*006c*/ 	.byte	0x04, 0x10
        /*006e*/ 	.short	(.L_23 - .L_22)
.L_22:
        /*0070*/ 	.word	0x00000080
        /*0074*/ 	.word	0x00000001
        /*0078*/ 	.word	0x00000001


	//----- nvinfo : EIATTR_CBANK_PARAM_SIZE
	.align		4
.L_23:
        /*007c*/ 	.byte	0x03, 0x19
        /*007e*/ 	.short	0x0020


	//----- nvinfo : EIATTR_PARAM_CBANK
	.align		4
        /*0080*/ 	.byte	0x04, 0x0a
        /*0082*/ 	.short	(.L_25 - .L_24)
	.align		4
.L_24:
        /*0084*/ 	.word	index@(.nv.constant0.triton_poi_fused_convolution_max_pool2d_with_indices_relu_4)
        /*0088*/ 	.short	0x0210
        /*008a*/ 	.short	0x0020


	//----- nvinfo : EIATTR_SW_WAR
	.align		4
.L_25:
        /*008c*/ 	.byte	0x04, 0x36
        /*008e*/ 	.short	(.L_27 - .L_26)
.L_26:
        /*0090*/ 	.word	0x00000008
.L_27:


//--------------------- .nv.callgraph             --------------------------
	.section	.nv.callgraph,"",@"SHT_CUDA_CALLGRAPH"
	.align	4
	.sectionentsize	8
	.align		4
        /*0000*/ 	.word	0x00000000
	.align		4
        /*0004*/ 	.word	0xffffffff
	.align		4
        /*0008*/ 	.word	0x00000000
	.align		4
        /*000c*/ 	.word	0xfffffffe
	.align		4
        /*0010*/ 	.word	0x00000000
	.align		4
        /*0014*/ 	.word	0xfffffffd
	.align		4
        /*0018*/ 	.word	0x00000000
	.align		4
        /*001c*/ 	.word	0xfffffffc


//--------------------- .text.triton_poi_fused_convolution_max_pool2d_with_indices_relu_4 --------------------------
	.section	.text.triton_poi_fused_convolution_max_pool2d_with_indices_relu_4,"ax",@progbits
	.sectionflags	@"SHF_BARRIERS=1"
	.align	128
        .global         triton_poi_fused_convolution_max_pool2d_with_indices_relu_4
        .type           triton_poi_fused_convolution_max_pool2d_with_indices_relu_4,@function
        .size           triton_poi_fused_convolution_max_pool2d_with_indices_relu_4,(.L_x_1 - triton_poi_fused_convolution_max_pool2d_with_indices_relu_4)
        .other          triton_poi_fused_convolution_max_pool2d_with_indices_relu_4,@"STO_CUDA_ENTRY STV_DEFAULT"
triton_poi_fused_convolution_max_pool2d_with_indices_relu_4:
.text.triton_poi_fused_convolution_max_pool2d_with_indices_relu_4:
[----:B------:R-:W0:Y:S01]  /*0000*/  LDC R1, c[0x0][0x28] ;  /* 0x00000a00ff017b82 */ /* 0x000e220000000800 */
[----:B------:R-:W1:Y:S07]  /*0010*/  S2R R5, SR_TID.X ;  /* 0x0000000000057919 */ /* 0x000e6e0000002100 */
[----:B------:R-:W2:Y:S01]  /*0020*/  LDC.64 R14, c[0x0][0x210] ;  /* 0x00008400ff0e7b82 */ /* 0x000ea20000000a00 */
[----:B------:R-:W3:Y:S01]  /*0030*/  S2R R4, SR_CTAID.X ;  /* 0x0000000000047919 */ /* 0x000ee20000002500 */
[----:B------:R-:W4:Y:S01]  /*0040*/  S2R R0, SR_CTAID.Y ;  /* 0x0000000000007919 */ /* 0x000f220000002600 */
[----:B------:R-:W-:Y:S01]  /*0050*/  CS2R R28, SRZ ;  /* 0x00000000001c7805 */ /* 0x000fe2000001ff00 */
[----:B------:R-:W-:Y:S01]  /*0060*/  ULDC.64 UR6, c[0x0][0x208] ;  /* 0x0000820000067ab9 */ /* 0x000fe20000000a00 */
[----:B-1----:R-:W-:Y:S01]  /*0070*/  SHF.R.U32.HI R3, RZ, 0x4, R5 ;  /* 0x00000004ff037819 */ /* 0x002fe20000011605 */
[----:B---3--:R-:W-:-:S03]  /*0080*/  IMAD.SHL.U32 R4, R4, 0x10, RZ ;  /* 0x0000001004047824 */ /* 0x008fc600078e00ff */
[----:B------:R-:W-:Y:S01]  /*0090*/  SGXT.U32 R3, R3, 0x3 ;  /* 0x000000030303781a */ /* 0x000fe20000000000 */
[----:B----4-:R-:W-:Y:S01]  /*00a0*/  IMAD.SHL.U32 R2, R0, 0x40, RZ ;  /* 0x0000004000027824 */ /* 0x010fe200078e00ff */
[----:B------:R-:W-:-:S04]  /*00b0*/  LOP3.LUT R16, R4, 0xf, R5, 0xf8, !PT ;  /* 0x0000000f04107812 */ /* 0x000fc800078ef805 */
[----:B------:R-:W-:Y:S02]  /*00c0*/  LOP3.LUT R7, R2, 0x8, R3, 0xfe, !PT ;  /* 0x0000000802077812 */ /* 0x000fe400078efe03 */
[----:B------:R-:W-:Y:S02]  /*00d0*/  LOP3.LUT R9, R2, 0x18, R3, 0xfe, !PT ;  /* 0x0000001802097812 */ /* 0x000fe400078efe03 */
[----:B------:R-:W-:Y:S01]  /*00e0*/  LOP3.LUT R6, R2, R3, RZ, 0xfc, !PT ;  /* 0x0000000302067212 */ /* 0x000fe200078efcff */
[--C-:B------:R-:W-:Y:S01]  /*00f0*/  IMAD R7, R7, 0x9, R16.reuse ;  /* 0x0000000907077824 */ /* 0x100fe200078e0210 */
[----:B------:R-:W-:Y:S01]  /*0100*/  LOP3.LUT R8, R2, 0x10, R3, 0xfe, !PT ;  /* 0x0000001002087812 */ /* 0x000fe200078efe03 */
        /* <DEDUP_REMOVED lines=9> */
[----:B------:R-:W-:Y:S01]  /*01a0*/  ISETP.GE.AND P0, PT, R16, 0x9, PT ;  /* 0x000000091000780c */ /* 0x000fe20003f06270 */
[----:B------:R-:W-:-:S02]  /*01b0*/  IMAD R25, R12, 0x9, R16 ;  /* 0x000000090c197824 */ /* 0x000fc400078e0210 */
[----:B------:R-:W-:Y:S02]  /*01c0*/  IMAD R27, R13, 0x9, R16 ;  /* 0x000000090d1b7824 */ /* 0x000fe400078e0210 */
[----:B--2---:R-:W-:-:S04]  /*01d0*/  IMAD.WIDE R20, R7, 0x4, R14 ;  /* 0x0000000407147825 */ /* 0x004fc800078e020e */
[----:B------:R-:W-:-:S04]  /*01e0*/  IMAD.WIDE R6, R9, 0x4, R14 ;  /* 0x0000000409067825 */ /* 0x000fc800078e020e */
[--C-:B------:R-:W-:Y:S01]  /*01f0*/  IMAD.WIDE R18, R19, 0x4, R14.reuse ;  /* 0x0000000413127825 */ /* 0x100fe200078e020e */
[----:B------:R-:W2:Y:S03]  /*0200*/  @!P0 LDG.E.EL R29, desc[UR6][R6.64] ;  /* 0x00000006061d8981 */ /* 0x000ea6000c2e1900 */
[----:B------:R-:W-:-:S04]  /*0210*/  IMAD.WIDE R16, R17, 0x4, R14 ;  /* 0x0000000411107825 */ /* 0x000fc800078e020e */
[----:B------:R-:W-:Y:S01]  /*0220*/  IMAD.WIDE R8, R23, 0x4, R14 ;  /* 0x0000000417087825 */ /* 0x000fe200078e020e */
[----:B------:R-:W-:-:S03]  /*0230*/  CS2R R22, SRZ ;  /* 0x0000000000167805 */ /* 0x000fc6000001ff00 */
[--C-:B------:R-:W-:Y:S01]  /*0240*/  IMAD.WIDE R10, R11, 0x4, R14.reuse ;  /* 0x000000040b0a7825 */ /* 0x100fe200078e020e */
[----:B------:R-:W3:Y:S03]  /*0250*/  @!P0 LDG.E.EL R28, desc[UR6][R8.64] ;  /* 0x00000006081c8981 */ /* 0x000ee6000c2e1900 */
[--C-:B------:R-:W-:Y:S01]  /*0260*/  IMAD.WIDE R12, R25, 0x4, R14.reuse ;  /* 0x00000004190c7825 */ /* 0x100fe200078e020e */
[----:B------:R-:W-:Y:S01]  /*0270*/  CS2R R24, SRZ ;  /* 0x0000000000187805 */ /* 0x000fe2000001ff00 */
[----:B------:R-:W4:Y:S02]  /*0280*/  @!P0 LDG.E.EL R22, desc[UR6][R18.64] ;  /* 0x0000000612168981 */ /* 0x000f24000c2e1900 */
[----:B------:R-:W-:Y:S01]  /*0290*/  IMAD.WIDE R14, R27, 0x4, R14 ;  /* 0x000000041b0e7825 */ /* 0x000fe200078e020e */
[----:B------:R-:W-:Y:S01]  /*02a0*/  CS2R R26, SRZ ;  /* 0x00000000001a7805 */ /* 0x000fe2000001ff00 */
[----:B------:R-:W5:Y:S04]  /*02b0*/  @!P0 LDG.E.EL R23, desc[UR6][R20.64] ;  /* 0x0000000614178981 */ /* 0x000f68000c2e1900 */
[----:B------:R1:W5:Y:S04]  /*02c0*/  @!P0 LDG.E.EL R24, desc[UR6][R16.64] ;  /* 0x0000000610188981 */ /* 0x000368000c2e1900 */
[----:B------:R-:W5:Y:S04]  /*02d0*/  @!P0 LDG.E.EL R27, desc[UR6][R10.64] ;  /* 0x000000060a1b8981 */ /* 0x000f68000c2e1900 */
[----:B------:R1:W5:Y:S04]  /*02e0*/  @!P0 LDG.E.EL R26, desc[UR6][R12.64] ;  /* 0x000000060c1a8981 */ /* 0x000368000c2e1900 */
[----:B------:R-:W5:Y:S01]  /*02f0*/  @!P0 LDG.E.EL R25, desc[UR6][R14.64] ;  /* 0x000000060e198981 */ /* 0x000f62000c2e1900 */
[----:B------:R-:W1:Y:S02]  /*0300*/  S2UR UR5, SR_CgaCtaId ;  /* 0x00000000000579c3 */ /* 0x000e640000008800 */
[C---:B01----:R-:W-:Y:S01]  /*0310*/  IMAD.SHL.U32 R17, R5.reuse, 0x4, RZ ;  /* 0x0000000405117824 */ /* 0x043fe200078e00ff */
[----:B------:R-:W-:Y:S01]  /*0320*/  UMOV UR4, 0x400 ;  /* 0x0000040000047882 */ /* 0x000fe20000000000 */
[----:B------:R-:W-:-:S03]  /*0330*/  IMAD.SHL.U32 R16, R5, 0x40, RZ ;  /* 0x0000004005107824 */ /* 0x000fc600078e00ff */
[----:B------:R-:W-:Y:S02]  /*0340*/  LOP3.LUT R18, R17, 0x1fc, RZ, 0xc0, !PT ;  /* 0x000001fc11127812 */ /* 0x000fe400078ec0ff */
[----:B------:R-:W-:Y:S02]  /*0350*/  LOP3.LUT R16, R16, 0x3c0, RZ, 0xc0, !PT ;  /* 0x000003c010107812 */ /* 0x000fe400078ec0ff */
[----:B------:R-:W-:-:S04]  /*0360*/  LOP3.LUT R6, R18, 0x200, RZ, 0xfc, !PT ;  /* 0x0000020012067812 */ /* 0x000fc800078efcff */
[----:B------:R-:W-:Y:S02]  /*0370*/  SHF.R.U32.HI R8, RZ, 0x2, R6 ;  /* 0x00000002ff087819 */ /* 0x000fe40000011606 */
[----:B------:R-:W-:Y:S01]  /*0380*/  LOP3.LUT R6, R16, R3, RZ, 0xfc, !PT ;  /* 0x0000000310067212 */ /* 0x000fe200078efcff */
[----:B------:R-:W-:-:S06]  /*0390*/  UPRMT UR4, UR5, 0x654, UR4 ;  /* 0x0000065405047896 */ /* 0x000fcc0008000004 */
[----:B------:R-:W-:-:S05]  /*03a0*/  LEA.HI R7, R16, UR4, RZ, 0x1e ;  /* 0x0000000410077c11 */ /* 0x000fca000f8ff0ff */
[----:B------:R-:W-:Y:S01]  /*03b0*/  IMAD R20, R6, 0x4, R7 ;  /* 0x0000000406147824 */ /* 0x000fe200078e0207 */
[----:B------:R-:W-:Y:S02]  /*03c0*/  LOP3.LUT R5, R5, 0x70, RZ, 0xc0, !PT ;  /* 0x0000007005057812 */ /* 0x000fe400078ec0ff */
[----:B------:R-:W-:-:S03]  /*03d0*/  LOP3.LUT R8, R8, 0xf0, RZ, 0xc0, !PT ;  /* 0x000000f008087812 */ /* 0x000fc600078ec0ff */
[----:B------:R-:W-:Y:S02]  /*03e0*/  VIADD R5, R5, UR4 ;  /* 0x0000000405057c36 */ /* 0x000fe40008000000 */
[----:B------:R-:W-:Y:S02]  /*03f0*/  VIADD R7, R8, UR4 ;  /* 0x0000000408077c36 */ /* 0x000fe40008000000 */
[C---:B------:R-:W-:Y:S02]  /*0400*/  IMAD R12, R18.reuse, 0x4, R5 ;  /* 0x00000004120c7824 */ /* 0x040fe400078e0205 */
[----:B------:R-:W-:Y:S01]  /*0410*/  IMAD R8, R18, 0x4, R7 ;  /* 0x0000000412087824 */ /* 0x000fe200078e0207 */
[----:B------:R-:W-:Y:S01]  /*0420*/  SHF.R.S32.HI R5, RZ, 0x19, R0 ;  /* 0x00000019ff057819 */ /* 0x000fe20000011400 */
[----:B------:R-:W0:Y:S01]  /*0430*/  LDC.64 R6, c[0x0][0x220] ;  /* 0x00008800ff067b82 */ /* 0x000e220000000a00 */
[----:B------:R-:W-:Y:S02]  /*0440*/  LOP3.LUT R2, R2, 0x3c, R17, 0xf8, !PT ;  /* 0x0000003c02027812 */ /* 0x000fe400078ef811 */
[----:B------:R-:W-:-:S05]  /*0450*/  SGXT R5, R5, 0x1 ;  /* 0x000000010505781a */ /* 0x000fca0000000200 */
[----:B------:R-:W1:Y:S01]  /*0460*/  LDC.64 R16, c[0x0][0x218] ;  /* 0x00008600ff107b82 */ /* 0x000e620000000a00 */
[----:B------:R-:W-:-:S04]  /*0470*/  LEA.HI R5, R5, R2, RZ, 0x7 ;  /* 0x0000000205057211 */ /* 0x000fc800078f38ff */
[----:B------:R-:W-:Y:S02]  /*0480*/  LOP3.LUT R19, R5, 0xffffff80, RZ, 0xc0, !PT ;  /* 0xffffff8005137812 */ /* 0x000fe400078ec0ff */
[----:B------:R-:W-:Y:S02]  /*0490*/  SHF.R.S32.HI R5, RZ, 0x7, R5 ;  /* 0x00000007ff057819 */ /* 0x000fe40000011405 */
[----:B------:R-:W-:Y:S01]  /*04a0*/  LOP3.LUT R0, R4, R3, RZ, 0xfc, !PT ;  /* 0x0000000304007212 */ /* 0x000fe200078efcff */
[----:B------:R-:W-:Y:S01]  /*04b0*/  IMAD.IADD R2, R2, 0x1, -R19 ;  /* 0x0000000102027824 */ /* 0x000fe200078e0a13 */
[----:B------:R-:W-:Y:S02]  /*04c0*/  LOP3.LUT R3, R4, 0x8, R3, 0xfe, !PT ;  /* 0x0000000804037812 */ /* 0x000fe400078efe03 */
[----:B------:R-:W-:Y:S01]  /*04d0*/  ISETP.GE.AND P0, PT, R0, 0x9, PT ;  /* 0x000000090000780c */ /* 0x000fe20003f06270 */
[----:B------:R-:W-:Y:S01]  /*04e0*/  IMAD R2, R5, 0x480, R2 ;  /* 0x0000048005027824 */ /* 0x000fe200078e0202 */
[----:B------:R-:W-:-:S03]  /*04f0*/  ISETP.GE.AND P1, PT, R3, 0x9, PT ;  /* 0x000000090300780c */ /* 0x000fc60003f26270 */
[--C-:B------:R-:W-:Y:S02]  /*0500*/  IMAD R5, R0, 0x80, R2.reuse ;  /* 0x0000008000057824 */ /* 0x100fe400078e0202 */
[----:B------:R-:W-:Y:S02]  /*0510*/  IMAD R19, R3, 0x80, R2 ;  /* 0x0000008003137824 */ /* 0x000fe400078e0202 */
[----:B-1----:R-:W-:-:S04]  /*0520*/  IMAD.WIDE R2, R5, 0x4, R16 ;  /* 0x0000000405027825 */ /* 0x002fc800078e0210 */
[----:B------:R-:W-:-:S04]  /*0530*/  IMAD.WIDE R16, R19, 0x4, R16 ;  /* 0x0000000413107825 */ /* 0x000fc800078e0210 */
[----:B0-----:R-:W-:-:S04]  /*0540*/  IMAD.WIDE R4, R5, 0x4, R6 ;  /* 0x0000000405047825 */ /* 0x001fc800078e0206 */
[----:B------:R-:W-:Y:S01]  /*0550*/  IMAD.WIDE R6, R19, 0x4, R6 ;  /* 0x0000000413067825 */ /* 0x000fe200078e0206 */
[----:B--2---:R-:W-:Y:S04]  /*0560*/  STS [R20+0x60], R29 ;  /* 0x0000601d14007388 */ /* 0x004fe80000000800 */
[----:B---3--:R-:W-:Y:S04]  /*0570*/  STS [R20+0x80], R28 ;  /* 0x0000801c14007388 */ /* 0x008fe80000000800 */
[----:B----4-:R-:W-:Y:S04]  /*0580*/  STS [R20], R22 ;  /* 0x0000001614007388 */ /* 0x010fe80000000800 */
[----:B-----5:R-:W-:Y:S04]  /*0590*/  STS [R20+0x20], R23 ;  /* 0x0000201714007388 */ /* 0x020fe80000000800 */
[----:B------:R-:W-:Y:S04]  /*05a0*/  STS [R20+0x40], R24 ;  /* 0x0000401814007388 */ /* 0x000fe80000000800 */
[----:B------:R-:W-:Y:S04]  /*05b0*/  STS [R20+0xa0], R27 ;  /* 0x0000a01b14007388 */ /* 0x000fe80000000800 */
[----:B------:R-:W-:Y:S04]  /*05c0*/  STS [R20+0xc0], R26 ;  /* 0x0000c01a14007388 */ /* 0x000fe80000000800 */
[----:B------:R-:W-:Y:S01]  /*05d0*/  STS [R20+0xe0], R25 ;  /* 0x0000e01914007388 */ /* 0x000fe20000000800 */
[----:B------:R-:W-:Y:S06]  /*05e0*/  BAR.SYNC.DEFER_BLOCKING 0x0 ;  /* 0x0000000000007b1d */ /* 0x000fec0000010000 */
[----:B------:R-:W0:Y:S04]  /*05f0*/  LDS.128 R12, [R12] ;  /* 0x000000000c0c7984 */ /* 0x000e280000000c00 */
[----:B------:R-:W1:Y:S04]  /*0600*/  LDS.128 R8, [R8+0x800] ;  /* 0x0008000008087984 */ /* 0x000e680000000c00 */
[----:B0-----:R0:W-:Y:S04]  /*0610*/  @!P0 STG.E.128 desc[UR6][R2.64], R12 ;  /* 0x0000000c02008986 */ /* 0x0011e8000c101d06 */
[----:B-1----:R0:W-:Y:S04]  /*0620*/  @!P1 STG.E.128 desc[UR6][R16.64], R8 ;  /* 0x0000000810009986 */ /* 0x0021e8000c101d06 */
[----:B------:R0:W-:Y:S02]  /*0630*/  @!P0 STG.E.128 desc[UR6][R4.64], R12 ;  /* 0x0000000c04008986 */ /* 0x0001e4000c101d06 */
[----:B0-----:R-:W-:Y:S05]  /*0640*/  @P1 EXIT ;  /* 0x000000000000194d */ /* 0x001fea0003800000 */
[----:B------:R-:W-:Y:S01]  /*0650*/  STG.E.128 desc[UR6][R6.64], R8 ;  /* 0x0000000806007986 */ /* 0x000fe2000c101d06 */
[----:B------:R-:W-:Y:S05]  /*0660*/  EXIT ;  /* 0x000000000000794d */ /* 0x000fea0003800000 */
.L_x_0:
[----:B------:R-:W-:-:S00]  /*0670*/  BRA `(.L_x_0) ;  /* 0xfffffffc00fc7947 */ /* 0x000fc0000383ffff */
[----:B------:R-:W-:-:S00]  /*0680*/  NOP ;  /* 0x0000000000007918 */ /* 0x000fc00000000000 */
[----:B------:R-:W-:-:S00]  /*0690*/  NOP ;  /* 0x0000000000007918 */ /* 0x000fc00000000000 */
[----:B------:R-:W-:-:S00]  /*06a0*/  NOP ;  /* 0x0000000000007918 */ /* 0x000fc00000000000 */
[----:B------:R-:W-:-:S00]  /*06b0*/  NOP ;  /* 0x0000000000007918 */ /* 0x000fc00000000000 */
[----:B------:R-:W-:-:S00]  /*06c0*/  NOP ;  /* 0x0000000000007918 */ /* 0x000fc00000000000 */
[----:B------:R-:W-:-:S00]  /*06d0*/  NOP ;  /* 0x0000000000007918 */ /* 0x000fc00000000000 */
[----:B------:R-:W-:-:S00]  /*06e0*/  NOP ;  /* 0x0000000000007918 */ /* 0x000fc00000000000 */
[----:B------:R-:W-:-:S00]  /*06f0*/  NOP ;  /* 0x0000000000007918 */ /* 0x000fc00000000000 */
.L_x_1:


//--------------------- .nv.shared.triton_poi_fused_convolution_max_pool2d_with_indices_relu_4 --------------------------
	.section	.nv.shared.triton_poi_fused_convolution_max_pool2d_with_indices_relu_4,"aw",@nobits
	.sectionflags	@""
	.align	16
	.zero		1024


//--------------------- .nv.constant0.triton_poi_fused_convolution_max_pool2d_with_indices_relu_4 --------------------------
	.section	.nv.constant0.triton_poi_fused_convolution_max_pool2d_with_indices_relu_4,"a",@progbits
	.sectionflags	@""
	.align	4
.nv.constant0.triton_poi_fused_convolution_max_pool2d_with_indices_relu_4:
	.zero		560
